//
// Generated by NVIDIA NVVM Compiler
//
// Compiler Build ID: CL-36424714
// Cuda compilation tools, release 13.0, V13.0.88
// Based on NVVM 20.0.0
//

.version 9.0
.target sm_100
.address_size 64

	// .globl	_Z6gpuAddPiS_S_
.extern .func  (.param .b32 func_retval0) vprintf
(
	.param .b64 vprintf_param_0,
	.param .b64 vprintf_param_1
)
;
.global .align 1 .b8 $str[17] = {61, 62, 62, 84, 104, 114, 101, 97, 100, 32, 105, 100, 58, 37, 100, 10};
.global .align 1 .b8 $str$1[20] = {61, 61, 61, 61, 62, 62, 116, 104, 114, 101, 97, 100, 32, 105, 100, 58, 37, 100, 10};

.visible .entry _Z6gpuAddPiS_S_(
	.param .u64 .ptr .align 1 _Z6gpuAddPiS_S__param_0,
	.param .u64 .ptr .align 1 _Z6gpuAddPiS_S__param_1,
	.param .u64 .ptr .align 1 _Z6gpuAddPiS_S__param_2
)
{
	.local .align 8 .b8 	__local_depot0[8];
	.reg .b64 	%SP;
	.reg .b64 	%SPL;
	.reg .pred 	%p<3>;
	.reg .b32 	%r<17>;
	.reg .b64 	%rd<18>;

	mov.u64 	%SPL, __local_depot0;
	cvta.local.u64 	%SP, %SPL;
	ld.param.u64 	%rd5, [_Z6gpuAddPiS_S__param_0];
	ld.param.u64 	%rd6, [_Z6gpuAddPiS_S__param_1];
	ld.param.u64 	%rd7, [_Z6gpuAddPiS_S__param_2];
	add.u64 	%rd8, %SP, 0;
	add.u64 	%rd1, %SPL, 0;
	mov.u32 	%r6, %tid.x;
	mov.u32 	%r7, %ctaid.x;
	mov.u32 	%r1, %ntid.x;
	mad.lo.s32 	%r16, %r7, %r1, %r6;
	st.local.u32 	[%rd1], %r16;
	mov.u64 	%rd9, $str;
	cvta.global.u64 	%rd10, %rd9;
	{ // callseq 0, 0
	.param .b64 param0;
	st.param.b64 	[param0], %rd10;
	.param .b64 param1;
	st.param.b64 	[param1], %rd8;
	.param .b32 retval0;
	call.uni (retval0), 
	vprintf, 
	(
	param0, 
	param1
	);
	ld.param.b32 	%r8, [retval0];
	} // callseq 0
	setp.gt.s32 	%p1, %r16, 49;
	@%p1 bra 	$L__BB0_3;
	mov.u32 	%r10, %nctaid.x;
	mul.lo.s32 	%r3, %r1, %r10;
	cvta.to.global.u64 	%rd2, %rd5;
	cvta.to.global.u64 	%rd3, %rd6;
	cvta.to.global.u64 	%rd4, %rd7;
	mov.u64 	%rd15, $str$1;
$L__BB0_2:
	mul.wide.s32 	%rd11, %r16, 4;
	add.s64 	%rd12, %rd2, %rd11;
	ld.global.u32 	%r11, [%rd12];
	add.s64 	%rd13, %rd3, %rd11;
	ld.global.u32 	%r12, [%rd13];
	add.s32 	%r13, %r12, %r11;
	add.s64 	%rd14, %rd4, %rd11;
	st.global.u32 	[%rd14], %r13;
	add.s32 	%r16, %r16, %r3;
	st.local.u32 	[%rd1], %r16;
	cvta.global.u64 	%rd16, %rd15;
	{ // callseq 1, 0
	.param .b64 param0;
	st.param.b64 	[param0], %rd16;
	.param .b64 param1;
	st.param.b64 	[param1], %rd8;
	.param .b32 retval0;
	call.uni (retval0), 
	vprintf, 
	(
	param0, 
	param1
	);
	ld.param.b32 	%r14, [retval0];
	} // callseq 1
	setp.lt.s32 	%p2, %r16, 50;
	@%p2 bra 	$L__BB0_2;
$L__BB0_3:
	ret;

}


// ===== COMPILED SASS (sm_100) =====

	.target	sm_100

	.elftype	@"ET_EXEC"


//--------------------- .note.nv.tkinfo           --------------------------
	.section	.note.nv.tkinfo,"",@"SHT_NOTE"
	.sectionflags	@"SHF_NOTE_NV_TKINFO"
	.tkinfo
        /*0018*/ 	.word	0x00000002
        /*0030*/ 	.string	""
        /*0030*/ 	.string	"ptxas"
        /*0030*/ 	.string	"Cuda compilation tools, release 13.0, V13.0.88"
        /*0030*/ 	.string	"Build cuda_13.0.r13.0/compiler.36424714_0"
        /*0030*/ 	.string	"-arch sm_100 -m 64 "



//--------------------- .note.nv.cuinfo           --------------------------
	.section	.note.nv.cuinfo,"",@"SHT_NOTE"
	.sectionflags	@"SHF_NOTE_NV_CUINFO"
        /*0018*/ 	.short	0x0002
        /*001a*/ 	.short	0x0064
        /*001c*/ 	.short	0x0082
	.zero		2


//--------------------- .nv.info                  --------------------------
	.section	.nv.info,"",@"SHT_CUDA_INFO"
	.align	4


	//----- nvinfo : EIATTR_REGCOUNT
	.align		4
        /*0000*/ 	.byte	0x04, 0x2f
        /*0002*/ 	.short	(.L_3 - .L_2)
	.align		4
.L_2:
        /*0004*/ 	.word	index@(_Z6gpuAddPiS_S_)
        /*0008*/ 	.word	0x0000001a


	//----- nvinfo : EIATTR_FRAME_SIZE
	.align		4
.L_3:
        /*000c*/ 	.byte	0x04, 0x11
        /*000e*/ 	.short	(.L_5 - .L_4)
	.align		4
.L_4:
        /*0010*/ 	.word	index@(_Z6gpuAddPiS_S_)
        /*0014*/ 	.word	0x00000008


	//----- nvinfo : EIATTR_MIN_STACK_SIZE
	.align		4
.L_5:
        /*0018*/ 	.byte	0x04, 0x12
        /*001a*/ 	.short	(.L_7 - .L_6)
	.align		4
.L_6:
        /*001c*/ 	.word	index@(_Z6gpuAddPiS_S_)
        /*0020*/ 	.word	0x00000008
.L_7:


//--------------------- .nv.compat                --------------------------
	.section	.nv.compat,"",@"SHT_CUDA_COMPAT_INFO"
	.align	4
        /*0000*/ 	.byte	0x02, 0x09, 0x00, 0x00, 0x02, 0x02, 0x01, 0x00, 0x02, 0x05, 0x05, 0x00, 0x03, 0x07, 0x01, 0x01
        /*0010*/ 	.byte	0x02, 0x03, 0x00, 0x00, 0x02, 0x06, 0x01, 0x00, 0x04, 0x0b, 0x08, 0x00, 0x09, 0x00, 0x00, 0x00
        /*0020*/ 	.byte	0x00, 0x00, 0x00, 0x00


//--------------------- .nv.info._Z6gpuAddPiS_S_  --------------------------
	.section	.nv.info._Z6gpuAddPiS_S_,"",@"SHT_CUDA_INFO"
	.sectionflags	@""
	.align	4


	//----- nvinfo : EIATTR_CUDA_API_VERSION
	.align		4
        /*0000*/ 	.byte	0x04, 0x37
        /*0002*/ 	.short	(.L_9 - .L_8)
.L_8:
        /*0004*/ 	.word	0x00000082


	//----- nvinfo : EIATTR_KPARAM_INFO
	.align		4
.L_9:
        /*0008*/ 	.byte	0x04, 0x17
        /*000a*/ 	.short	(.L_11 - .L_10)
.L_10:
        /*000c*/ 	.word	0x00000000
        /*0010*/ 	.short	0x0002
        /*0012*/ 	.short	0x0010
        /*0014*/ 	.byte	0x00, 0xf5, 0x21, 0x00


	//----- nvinfo : EIATTR_KPARAM_INFO
	.align		4
.L_11:
        /*0018*/ 	.byte	0x04, 0x17
        /*001a*/ 	.short	(.L_13 - .L_12)
.L_12:
        /*001c*/ 	.word	0x00000000
        /*0020*/ 	.short	0x0001
        /*0022*/ 	.short	0x0008
        /*0024*/ 	.byte	0x00, 0xf5, 0x21, 0x00


	//----- nvinfo : EIATTR_KPARAM_INFO
	.align		4
.L_13:
        /*0028*/ 	.byte	0x04, 0x17
        /*002a*/ 	.short	(.L_15 - .L_14)
.L_14:
        /*002c*/ 	.word	0x00000000
        /*0030*/ 	.short	0x0000
        /*0032*/ 	.short	0x0000
        /*0034*/ 	.byte	0x00, 0xf5, 0x21, 0x00


	//----- nvinfo : EIATTR_SPARSE_MMA_MASK
	.align		4
.L_15:
        /*0038*/ 	.byte	0x03, 0x50
        /*003a*/ 	.short	0x0000


	//----- nvinfo : EIATTR_MAXREG_COUNT
	.align		4
        /*003c*/ 	.byte	0x03, 0x1b
        /*003e*/ 	.short	0x00ff


	//----- nvinfo : EIATTR_EXTERNS
	.align		4
        /*0040*/ 	.byte	0x04, 0x0f
        /*0042*/ 	.short	(.L_17 - .L_16)


	//   ....[0]....
	.align		4
.L_16:
        /*0044*/ 	.word	index@(vprintf)


	//----- nvinfo : EIATTR_MERCURY_ISA_VERSION
	.align		4
.L_17:
        /*0048*/ 	.byte	0x03, 0x5f
        /*004a*/ 	.short	0x0101


	//----- nvinfo : EIATTR_VRC_CTA_INIT_COUNT
	.align		4
        /*004c*/ 	.byte	0x02, 0x4a
	.zero		1
	.zero		1


	//----- nvinfo : EIATTR_SYSCALL_OFFSETS
	.align		4
        /*0050*/ 	.byte	0x04, 0x46
        /*0052*/ 	.short	(.L_19 - .L_18)


	//   ....[0]....
.L_18:
        /*0054*/ 	.word	0x00000130


	//   ....[1]....
        /*0058*/ 	.word	0x00000340


	//----- nvinfo : EIATTR_EXIT_INSTR_OFFSETS
	.align		4
.L_19:
        /*005c*/ 	.byte	0x04, 0x1c
        /*005e*/ 	.short	(.L_21 - .L_20)


	//   ....[0]....
.L_20:
        /*0060*/ 	.word	0x00000150


	//   ....[1]....
        /*0064*/ 	.word	0x00000370


	//----- nvinfo : EIATTR_CRS_STACK_SIZE
	.align		4
.L_21:
        /*0068*/ 	.byte	0x04, 0x1e
        /*006a*/ 	.short	(.L_23 - .L_22)
.L_22:
        /*006c*/ 	.word	0x00000000


	//----- nvinfo : EIATTR_CBANK_PARAM_SIZE
	.align		4
.L_23:
        /*0070*/ 	.byte	0x03, 0x19
        /*0072*/ 	.short	0x0018


	//----- nvinfo : EIATTR_PARAM_CBANK
	.align		4
        /*0074*/ 	.byte	0x04, 0x0a
        /*0076*/ 	.short	(.L_25 - .L_24)
	.align		4
.L_24:
        /*0078*/ 	.word	index@(.nv.constant0._Z6gpuAddPiS_S_)
        /*007c*/ 	.short	0x0380
        /*007e*/ 	.short	0x0018


	//----- nvinfo : EIATTR_SW_WAR
	.align		4
.L_25:
        /*0080*/ 	.byte	0x04, 0x36
        /*0082*/ 	.short	(.L_27 - .L_26)
.L_26:
        /*0084*/ 	.word	0x00000008
.L_27:


//--------------------- .nv.callgraph             --------------------------
	.section	.nv.callgraph,"",@"SHT_CUDA_CALLGRAPH"
	.align	4
	.sectionentsize	8
	.align		4
        /*0000*/ 	.word	0x00000000
	.align		4
        /*0004*/ 	.word	0xffffffff
	.align		4
        /*0008*/ 	.word	index@(_Z6gpuAddPiS_S_)
	.align		4
        /*000c*/ 	.word	index@(vprintf)
	.align		4
        /*0010*/ 	.word	0x00000000
	.align		4
        /*0014*/ 	.word	0xfffffffe
	.align		4
        /*0018*/ 	.word	0x00000000
	.align		4
        /*001c*/ 	.word	0xfffffffd
	.align		4
        /*0020*/ 	.word	0x00000000
	.align		4
        /*0024*/ 	.word	0xfffffffc


//--------------------- .nv.constant4             --------------------------
	.section	.nv.constant4,"a",@progbits
	.align	8
	.align		8
.nv.constant4:
        /*0000*/ 	.dword	vprintf
	.align		8
        /*0008*/ 	.dword	$str
	.align		8
        /*0010*/ 	.dword	$str$1


//--------------------- .text._Z6gpuAddPiS_S_     --------------------------
	.section	.text._Z6gpuAddPiS_S_,"ax",@progbits
	.align	128
        .global         _Z6gpuAddPiS_S_
        .type           _Z6gpuAddPiS_S_,@function
        .size           _Z6gpuAddPiS_S_,(.L_x_4 - _Z6gpuAddPiS_S_)
        .other          _Z6gpuAddPiS_S_,@"STO_CUDA_ENTRY STV_DEFAULT"
_Z6gpuAddPiS_S_:
.text._Z6gpuAddPiS_S_:
[----:B------:R-:W0:Y:S01]  /*0000*/  LDC R1, c[0x0][0x37c] ;  /* 0x0000df00ff017b82 */ /* 0x000e220000000800 */
[----:B------:R-:W1:Y:S01]  /*0010*/  S2R R22, SR_TID.X ;  /* 0x0000000000167919 */ /* 0x000e620000002100 */
[----:B------:R-:W2:Y:S06]  /*0020*/  LDCU UR5, c[0x0][0x2fc] ;  /* 0x00005f80ff0577ac */ /* 0x000eac0008000800 */
[----:B------:R-:W1:Y:S01]  /*0030*/  S2UR UR6, SR_CTAID.X ;  /* 0x00000000000679c3 */ /* 0x000e620000002500 */
[----:B0-----:R-:W-:Y:S01]  /*0040*/  VIADD R1, R1, 0xfffffff8 ;  /* 0xfffffff801017836 */ /* 0x001fe20000000000 */
[----:B------:R-:W-:Y:S01]  /*0050*/  MOV R0, 0x0 ;  /* 0x0000000000007802 */ /* 0x000fe20000000f00 */
[----:B------:R-:W0:Y:S05]  /*0060*/  LDCU UR4, c[0x0][0x2f8] ;  /* 0x00005f00ff0477ac */ /* 0x000e2a0008000800 */
[----:B------:R-:W1:Y:S08]  /*0070*/  LDC R19, c[0x0][0x360] ;  /* 0x0000d800ff137b82 */ /* 0x000e700000000800 */
[----:B------:R3:W4:Y:S01]  /*0080*/  LDC.64 R8, c[0x4][R0] ;  /* 0x0100000000087b82 */ /* 0x0007220000000a00 */
[----:B0-----:R-:W-:-:S05]  /*0090*/  IADD3 R2, P0, PT, R1, UR4, RZ ;  /* 0x0000000401027c10 */ /* 0x001fca000ff1e0ff */
[----:B--2---:R-:W-:Y:S02]  /*00a0*/  IMAD.X R18, RZ, RZ, UR5, P0 ;  /* 0x00000005ff127e24 */ /* 0x004fe400080e06ff */
[----:B------:R-:W-:Y:S02]  /*00b0*/  IMAD.MOV.U32 R6, RZ, RZ, R2 ;  /* 0x000000ffff067224 */ /* 0x000fe400078e0002 */
[----:B------:R-:W-:Y:S02]  /*00c0*/  IMAD.MOV.U32 R7, RZ, RZ, R18 ;  /* 0x000000ffff077224 */ /* 0x000fe400078e0012 */
[----:B-1----:R-:W-:Y:S01]  /*00d0*/  IMAD R22, R19, UR6, R22 ;  /* 0x0000000613167c24 */ /* 0x002fe2000f8e0216 */
[----:B------:R-:W0:Y:S04]  /*00e0*/  LDCU.64 UR6, c[0x4][0x8] ;  /* 0x01000100ff0677ac */ /* 0x000e280008000a00 */
[----:B------:R3:W-:Y:S01]  /*00f0*/  STL [R1], R22 ;  /* 0x0000001601007387 */ /* 0x0007e20000100800 */
[----:B0-----:R-:W-:Y:S01]  /*0100*/  IMAD.U32 R4, RZ, RZ, UR6 ;  /* 0x00000006ff047e24 */ /* 0x001fe2000f8e00ff */
[----:B---34-:R-:W-:-:S07]  /*0110*/  MOV R5, UR7 ;  /* 0x0000000700057c02 */ /* 0x018fce0008000f00 */
[----:B------:R-:W-:-:S07]  /*0120*/  LEPC R20, `(.L_x_0) ;  /* 0x000000001014794e */ /* 0x000fce0000000000 */
[----:B------:R-:W-:Y:S05]  /*0130*/  CALL.ABS.NOINC R8 ;  /* 0x0000000008007343 */ /* 0x000fea0003c00000 */
.L_x_0:
[----:B------:R-:W-:-:S13]  /*0140*/  ISETP.GT.AND P0, PT, R22, 0x31, PT ;  /* 0x000000311600780c */ /* 0x000fda0003f04270 */
[----:B------:R-:W-:Y:S05]  /*0150*/  @P0 EXIT ;  /* 0x000000000000094d */ /* 0x000fea0003800000 */
[----:B------:R-:W0:Y:S01]  /*0160*/  LDC.64 R16, c[0x0][0x358] ;  /* 0x0000d600ff107b82 */ /* 0x000e220000000a00 */
[----:B------:R-:W1:Y:S02]  /*0170*/  LDCU UR4, c[0x0][0x370] ;  /* 0x00006e00ff0477ac */ /* 0x000e640008000800 */
[----:B-1----:R-:W-:-:S07]  /*0180*/  IMAD R19, R19, UR4, RZ ;  /* 0x0000000413137c24 */ /* 0x002fce000f8e02ff */
.L_x_2:
[----:B------:R-:W1:Y:S01]  /*0190*/  LDC.64 R6, c[0x0][0x388] ;  /* 0x0000e200ff067b82 */ /* 0x000e620000000a00 */
[C---:B0-----:R-:W-:Y:S02]  /*01a0*/  R2UR UR4, R16.reuse ;  /* 0x00000000100472ca */ /* 0x041fe400000e0000 */
[C---:B------:R-:W-:Y:S02]  /*01b0*/  R2UR UR5, R17.reuse ;  /* 0x00000000110572ca */ /* 0x040fe400000e0000 */
[----:B------:R-:W-:Y:S02]  /*01c0*/  R2UR UR6, R16 ;  /* 0x00000000100672ca */ /* 0x000fe400000e0000 */
[----:B------:R-:W-:Y:S01]  /*01d0*/  R2UR UR7, R17 ;  /* 0x00000000110772ca */ /* 0x000fe200000e0000 */
[----:B------:R-:W0:Y:S08]  /*01e0*/  LDC.64 R4, c[0x0][0x380] ;  /* 0x0000e000ff047b82 */ /* 0x000e300000000a00 */
[----:B------:R-:W2:Y:S01]  /*01f0*/  LDC.64 R10, c[0x0][0x390] ;  /* 0x0000e400ff0a7b82 */ /* 0x000ea20000000a00 */
[----:B-1----:R-:W-:-:S06]  /*0200*/  IMAD.WIDE R6, R22, 0x4, R6 ;  /* 0x0000000416067825 */ /* 0x002fcc00078e0206 */
[----:B------:R1:W3:Y:S01]  /*0210*/  LDG.E R7, desc[UR6][R6.64] ;  /* 0x0000000606077981 */ /* 0x0002e2000c1e1900 */
[----:B0-----:R-:W-:-:S05]  /*0220*/  IMAD.WIDE R4, R22, 0x4, R4 ;  /* 0x0000000416047825 */ /* 0x001fca00078e0204 */
[----:B------:R0:W3:Y:S01]  /*0230*/  LDG.E R0, desc[UR4][R4.64] ;  /* 0x0000000404007981 */ /* 0x0000e2000c1e1900 */
[----:B------:R-:W-:Y:S01]  /*0240*/  MOV R8, 0x0 ;  /* 0x0000000000087802 */ /* 0x000fe20000000f00 */
[----:B------:R-:W-:Y:S01]  /*0250*/  IMAD.IADD R12, R19, 0x1, R22 ;  /* 0x00000001130c7824 */ /* 0x000fe200078e0216 */
[----:B------:R-:W0:Y:S01]  /*0260*/  LDCU.64 UR4, c[0x4][0x10] ;  /* 0x01000200ff0477ac */ /* 0x000e220008000a00 */
[----:B--2---:R-:W-:-:S03]  /*0270*/  IMAD.WIDE R10, R22, 0x4, R10 ;  /* 0x00000004160a7825 */ /* 0x004fc600078e020a */
[----:B------:R2:W-:Y:S01]  /*0280*/  STL [R1], R12 ;  /* 0x0000000c01007387 */ /* 0x0005e20000100800 */
[----:B------:R-:W4:Y:S01]  /*0290*/  LDC.64 R8, c[0x4][R8] ;  /* 0x0100000008087b82 */ /* 0x000f220000000a00 */
[----:B------:R-:W-:Y:S01]  /*02a0*/  ISETP.GE.AND P0, PT, R12, 0x32, PT ;  /* 0x000000320c00780c */ /* 0x000fe20003f06270 */
[----:B-1----:R-:W-:Y:S01]  /*02b0*/  IMAD.MOV.U32 R6, RZ, RZ, R2 ;  /* 0x000000ffff067224 */ /* 0x002fe200078e0002 */
[----:B------:R-:W-:Y:S02]  /*02c0*/  MOV R22, R12 ;  /* 0x0000000c00167202 */ /* 0x000fe40000000f00 */
[----:B------:R-:W-:Y:S01]  /*02d0*/  P2R R23, PR, RZ, 0x1 ;  /* 0x00000001ff177803 */ /* 0x000fe20000000000 */
[----:B0-----:R-:W-:Y:S01]  /*02e0*/  IMAD.U32 R4, RZ, RZ, UR4 ;  /* 0x00000004ff047e24 */ /* 0x001fe2000f8e00ff */
[----:B------:R-:W-:Y:S02]  /*02f0*/  MOV R5, UR5 ;  /* 0x0000000500057c02 */ /* 0x000fe40008000f00 */
[----:B---3--:R-:W-:-:S05]  /*0300*/  IADD3 R0, PT, PT, R0, R7, RZ ;  /* 0x0000000700007210 */ /* 0x008fca0007ffe0ff */
[----:B------:R2:W-:Y:S01]  /*0310*/  STG.E desc[UR6][R10.64], R0 ;  /* 0x000000000a007986 */ /* 0x0005e2000c101906 */
[----:B----4-:R-:W-:-:S07]  /*0320*/  IMAD.MOV.U32 R7, RZ, RZ, R18 ;  /* 0x000000ffff077224 */ /* 0x010fce00078e0012 */
[----:B------:R-:W-:-:S07]  /*0330*/  LEPC R20, `(.L_x_1) ;  /* 0x000000001014794e */ /* 0x000fce0000000000 */
[----:B--2---:R-:W-:Y:S05]  /*0340*/  CALL.ABS.NOINC R8 ;  /* 0x0000000008007343 */ /* 0x004fea0003c00000 */
.L_x_1:
[----:B------:R-:W-:-:S13]  /*0350*/  ISETP.NE.AND P6, PT, R23, RZ, PT ;  /* 0x000000ff1700720c */ /* 0x000fda0003fc5270 */
[----:B------:R-:W-:Y:S05]  /*0360*/  @!P6 BRA `(.L_x_2) ;  /* 0xfffffffc0088e947 */ /* 0x000fea000383ffff */
[----:B------:R-:W-:Y:S05]  /*0370*/  EXIT ;  /* 0x000000000000794d */ /* 0x000fea0003800000 */
.L_x_3:
[----:B------:R-:W-:-:S00]  /*0380*/  BRA `(.L_x_3) ;  /* 0xfffffffc00fc7947 */ /* 0x000fc0000383ffff */
[----:B------:R-:W-:-:S00]  /*0390*/  NOP ;  /* 0x0000000000007918 */ /* 0x000fc00000000000 */
        /* <DEDUP_REMOVED lines=14> */
.L_x_4:


//--------------------- .nv.global.init           --------------------------
	.section	.nv.global.init,"aw",@progbits
.nv.global.init:
	.type		$str,@object
	.size		$str,($str$1 - $str)
$str:
        /*0000*/ 	.byte	0x3d, 0x3e, 0x3e, 0x54, 0x68, 0x72, 0x65, 0x61, 0x64, 0x20, 0x69, 0x64, 0x3a, 0x25, 0x64, 0x0a
        /*0010*/ 	.byte	0x00
	.type		$str$1,@object
	.size		$str$1,(.L_1 - $str$1)
$str$1:
        /*0011*/ 	.byte	0x3d, 0x3d, 0x3d, 0x3d, 0x3e, 0x3e, 0x74, 0x68, 0x72, 0x65, 0x61, 0x64, 0x20, 0x69, 0x64, 0x3a
        /*0021*/ 	.byte	0x25, 0x64, 0x0a, 0x00
.L_1:


//--------------------- .nv.shared.reserved.0     --------------------------
	.section	.nv.shared.reserved.0,"aw",@nobits
	.weak		__nv_reservedSMEM_offset_0_alias
	.size		__nv_reservedSMEM_offset_0_alias, 0, 64
	.other		__nv_reservedSMEM_offset_0_alias,@"STO_CUDA_RESERVED_SHARED STV_DEFAULT"
__nv_reservedSMEM_offset_0_alias:
	.zero		0
	.zero		64


//--------------------- .nv.constant0._Z6gpuAddPiS_S_ --------------------------
	.section	.nv.constant0._Z6gpuAddPiS_S_,"a",@progbits
	.sectionflags	@""
	.align	4
.nv.constant0._Z6gpuAddPiS_S_:
	.zero		920


//--------------------- SYMBOLS --------------------------

	.type		.nv.reservedSmem.offset0,@object
	.size		.nv.reservedSmem.offset0,0x4
	.type		vprintf,@function
